	.headerflags	@"EF_CUDA_TEXMODE_UNIFIED EF_CUDA_64BIT_ADDRESS EF_CUDA_ACCELERATORS EF_CUDA_SM90 EF_CUDA_VIRTUAL_SM(EF_CUDA_SM90)"
	.elftype	@"ET_EXEC"


//--------------------- .nv.info                  --------------------------
	.section	.nv.info,"",@"SHT_CUDA_INFO"
	.align	4


	//----- nvinfo : EIATTR_REGCOUNT
	.align		4
        /*0000*/ 	.byte	0x04, 0x2f
        /*0002*/ 	.short	(.L_1 - .L_0)
	.align		4
.L_0:
        /*0004*/ 	.word	index@(triton_poi_fused_add_3)
        /*0008*/ 	.word	0x0000000c


	//----- nvinfo : EIATTR_MIN_STACK_SIZE
	.align		4
.L_1:
        /*000c*/ 	.byte	0x04, 0x12
        /*000e*/ 	.short	(.L_3 - .L_2)
	.align		4
.L_2:
        /*0010*/ 	.word	index@(triton_poi_fused_add_3)
        /*0014*/ 	.word	0x00000000


	//----- nvinfo : EIATTR_FRAME_SIZE
	.align		4
.L_3:
        /*0018*/ 	.byte	0x04, 0x11
        /*001a*/ 	.short	(.L_5 - .L_4)
	.align		4
.L_4:
        /*001c*/ 	.word	index@(triton_poi_fused_add_3)
        /*0020*/ 	.word	0x00000000


	//----- nvinfo : EIATTR_MIN_STACK_SIZE
	.align		4
.L_5:
        /*0024*/ 	.byte	0x04, 0x12
        /*0026*/ 	.short	(.L_7 - .L_6)
	.align		4
.L_6:
        /*0028*/ 	.word	index@(triton_poi_fused_add_3)
        /*002c*/ 	.word	0x00000000
.L_7:


//--------------------- .nv.info.triton_poi_fused_add_3 --------------------------
	.section	.nv.info.triton_poi_fused_add_3,"",@"SHT_CUDA_INFO"
	.sectionflags	@""
	.align	4


	//----- nvinfo : EIATTR_CUDA_API_VERSION
	.align		4
        /*0000*/ 	.byte	0x04, 0x37
        /*0002*/ 	.short	(.L_9 - .L_8)
.L_8:
        /*0004*/ 	.word	0x0000007c


	//----- nvinfo : EIATTR_KPARAM_INFO
	.align		4
.L_9:
        /*0008*/ 	.byte	0x04, 0x17
        /*000a*/ 	.short	(.L_11 - .L_10)
.L_10:
        /*000c*/ 	.word	0x00000000
        /*0010*/ 	.short	0x0002
        /*0012*/ 	.short	0x0010
        /*0014*/ 	.byte	0x00, 0xf0, 0x11, 0x00


	//----- nvinfo : EIATTR_KPARAM_INFO
	.align		4
.L_11:
        /*0018*/ 	.byte	0x04, 0x17
        /*001a*/ 	.short	(.L_13 - .L_12)
.L_12:
        /*001c*/ 	.word	0x00000000
        /*0020*/ 	.short	0x0001
        /*0022*/ 	.short	0x0008
        /*0024*/ 	.byte	0x00, 0xf4, 0x21, 0x00


	//----- nvinfo : EIATTR_KPARAM_INFO
	.align		4
.L_13:
        /*0028*/ 	.byte	0x04, 0x17
        /*002a*/ 	.short	(.L_15 - .L_14)
.L_14:
        /*002c*/ 	.word	0x00000000
        /*0030*/ 	.short	0x0000
        /*0032*/ 	.short	0x0000
        /*0034*/ 	.byte	0x00, 0xf4, 0x21, 0x00


	//----- nvinfo : EIATTR_SPARSE_MMA_MASK
	.align		4
.L_15:
        /*0038*/ 	.byte	0x03, 0x50
        /*003a*/ 	.short	0x0000


	//----- nvinfo : EIATTR_MAXREG_COUNT
	.align		4
        /*003c*/ 	.byte	0x03, 0x1b
        /*003e*/ 	.short	0x00ff


	//----- nvinfo : EIATTR_EXIT_INSTR_OFFSETS
	.align		4
        /*0040*/ 	.byte	0x04, 0x1c
        /*0042*/ 	.short	(.L_17 - .L_16)


	//   ....[0]....
.L_16:
        /*0044*/ 	.word	0x00000170


	//   ....[1]....
        /*0048*/ 	.word	0x00000190


	//----- nvinfo : EIATTR_REQNTID
	.align		4
.L_17:
        /*004c*/ 	.byte	0x04, 0x10
        /*004e*/ 	.short	(.L_19 - .L_18)
.L_18:
        /*0050*/ 	.word	0x00000080
        /*0054*/ 	.word	0x00000001
        /*0058*/ 	.word	0x00000001


	//----- nvinfo : EIATTR_CBANK_PARAM_SIZE
	.align		4
.L_19:
        /*005c*/ 	.byte	0x03, 0x19
        /*005e*/ 	.short	0x0014


	//----- nvinfo : EIATTR_PARAM_CBANK
	.align		4
        /*0060*/ 	.byte	0x04, 0x0a
        /*0062*/ 	.short	(.L_21 - .L_20)
	.align		4
.L_20:
        /*0064*/ 	.word	index@(.nv.constant0.triton_poi_fused_add_3)
        /*0068*/ 	.short	0x0210
        /*006a*/ 	.short	0x0014


	//----- nvinfo : EIATTR_SW_WAR
	.align		4
.L_21:
        /*006c*/ 	.byte	0x04, 0x36
        /*006e*/ 	.short	(.L_23 - .L_22)
.L_22:
        /*0070*/ 	.word	0x00000008
.L_23:


//--------------------- .nv.callgraph             --------------------------
	.section	.nv.callgraph,"",@"SHT_CUDA_CALLGRAPH"
	.align	4
	.sectionentsize	8
	.align		4
        /*0000*/ 	.word	0x00000000
	.align		4
        /*0004*/ 	.word	0xffffffff
	.align		4
        /*0008*/ 	.word	0x00000000
	.align		4
        /*000c*/ 	.word	0xfffffffe
	.align		4
        /*0010*/ 	.word	0x00000000
	.align		4
        /*0014*/ 	.word	0xfffffffd
	.align		4
        /*0018*/ 	.word	0x00000000
	.align		4
        /*001c*/ 	.word	0xfffffffc


//--------------------- .text.triton_poi_fused_add_3 --------------------------
	.section	.text.triton_poi_fused_add_3,"ax",@progbits
	.align	128
        .global         triton_poi_fused_add_3
        .type           triton_poi_fused_add_3,@function
        .size           triton_poi_fused_add_3,(.L_x_1 - triton_poi_fused_add_3)
        .other          triton_poi_fused_add_3,@"STO_CUDA_ENTRY STV_DEFAULT"
triton_poi_fused_add_3:
.text.triton_poi_fused_add_3:
[----:B------:R-:W0:Y:S02]  /*0000*/  LDC R1, c[0x0][0x28] ;  /* 0x00000a00ff017b82 */ /* 0x000e240000000800 */
[----:B------:R-:W1:Y:S01]  /*0010*/  S2R R0, SR_TID.X ;  /* 0x0000000000007919 */ /* 0x000e620000002100 */
[----:B------:R-:W2:Y:S01]  /*0020*/  LDC.64 R2, c[0x0][0x210] ;  /* 0x00008400ff027b82 */ /* 0x000ea20000000a00 */
[----:B------:R-:W-:Y:S01]  /*0030*/  ULDC.64 UR4, c[0x0][0x208] ;  /* 0x0000820000047ab9 */ /* 0x000fe20000000a00 */
[----:B------:R-:W3:Y:S06]  /*0040*/  S2R R7, SR_CTAID.X ;  /* 0x0000000000077919 */ /* 0x000eec0000002500 */
[----:B------:R-:W4:Y:S01]  /*0050*/  LDC.64 R4, c[0x0][0x218] ;  /* 0x00008600ff047b82 */ /* 0x000f220000000a00 */
[----:B-1----:R-:W-:Y:S01]  /*0060*/  IMAD.SHL.U32 R0, R0, 0x2, RZ ;  /* 0x0000000200007824 */ /* 0x002fe200078e00ff */
[----:B---3--:R-:W-:-:S04]  /*0070*/  SHF.R.S32.HI R6, RZ, 0x17, R7 ;  /* 0x00000017ff067819 */ /* 0x008fc80000011407 */
[----:B------:R-:W-:-:S05]  /*0080*/  LOP3.LUT R0, R0, 0xfe, RZ, 0xc0, !PT ;  /* 0x000000fe00007812 */ /* 0x000fca00078ec0ff */
[----:B------:R-:W-:Y:S01]  /*0090*/  IMAD R7, R7, 0x100, R0 ;  /* 0x0000010007077824 */ /* 0x000fe200078e0200 */
[----:B------:R-:W-:-:S03]  /*00a0*/  SGXT R0, R6, 0x1 ;  /* 0x000000010600781a */ /* 0x000fc60000000200 */
[C---:B--2---:R-:W-:Y:S01]  /*00b0*/  IMAD.WIDE R2, R7.reuse, 0x4, R2 ;  /* 0x0000000407027825 */ /* 0x044fe200078e0202 */
[----:B------:R-:W-:Y:S02]  /*00c0*/  LEA.HI R0, R0, R7, RZ, 0x2 ;  /* 0x0000000700007211 */ /* 0x000fe400078f10ff */
[----:B------:R-:W-:Y:S02]  /*00d0*/  ISETP.GE.AND P0, PT, R7, 0x100, PT ;  /* 0x000001000700780c */ /* 0x000fe40003f06270 */
[----:B------:R-:W-:-:S05]  /*00e0*/  LOP3.LUT R0, R0, 0xfffffffc, RZ, 0xc0, !PT ;  /* 0xfffffffc00007812 */ /* 0x000fca00078ec0ff */
[----:B------:R-:W-:Y:S01]  /*00f0*/  IMAD.IADD R9, R7, 0x1, -R0 ;  /* 0x0000000107097824 */ /* 0x000fe200078e0a00 */
[----:B------:R-:W-:-:S03]  /*0100*/  CS2R R6, SRZ ;  /* 0x0000000000067805 */ /* 0x000fc6000001ff00 */
[----:B----4-:R-:W-:Y:S01]  /*0110*/  IMAD.WIDE R4, R9, 0x4, R4 ;  /* 0x0000000409047825 */ /* 0x010fe200078e0204 */
[----:B------:R-:W-:Y:S02]  /*0120*/  CS2R R8, SRZ ;  /* 0x0000000000087805 */ /* 0x000fe4000001ff00 */
[----:B------:R-:W2:Y:S04]  /*0130*/  @!P0 LDG.E.64 R6, desc[UR4][R2.64] ;  /* 0x0000000402068981 */ /* 0x000ea8000c1e1b00 */
[----:B------:R-:W2:Y:S02]  /*0140*/  @!P0 LDG.E.EL.64 R8, desc[UR4][R4.64] ;  /* 0x0000000404088981 */ /* 0x000ea4000c2e1b00 */
[----:B--2---:R-:W-:Y:S01]  /*0150*/  FADD R6, R8, R6 ;  /* 0x0000000608067221 */ /* 0x004fe20000000000 */
[----:B------:R-:W-:Y:S01]  /*0160*/  FADD R7, R9, R7 ;  /* 0x0000000709077221 */ /* 0x000fe20000000000 */
[----:B------:R-:W-:Y:S06]  /*0170*/  @P0 EXIT ;  /* 0x000000000000094d */ /* 0x000fec0003800000 */
[----:B------:R-:W-:Y:S01]  /*0180*/  STG.E.64 desc[UR4][R2.64], R6 ;  /* 0x0000000602007986 */ /* 0x000fe2000c101b04 */
[----:B------:R-:W-:Y:S05]  /*0190*/  EXIT ;  /* 0x000000000000794d */ /* 0x000fea0003800000 */
.L_x_0:
[----:B------:R-:W-:-:S00]  /*01a0*/  BRA `(.L_x_0) ;  /* 0xfffffffc00fc7947 */ /* 0x000fc0000383ffff */
[----:B------:R-:W-:-:S00]  /*01b0*/  NOP ;  /* 0x0000000000007918 */ /* 0x000fc00000000000 */
        /* <DEDUP_REMOVED lines=12> */
.L_x_1:


//--------------------- .nv.constant0.triton_poi_fused_add_3 --------------------------
	.section	.nv.constant0.triton_poi_fused_add_3,"a",@progbits
	.sectionflags	@""
	.align	4
.nv.constant0.triton_poi_fused_add_3:
	.zero		548
